//
// Generated by NVIDIA NVVM Compiler
//
// Compiler Build ID: CL-36424714
// Cuda compilation tools, release 13.0, V13.0.88
// Based on NVVM 20.0.0
//

.version 9.0
.target sm_100
.address_size 64

	// .globl	_Z21vectorAdd_grid_stridePKiS0_Pii

.visible .entry _Z21vectorAdd_grid_stridePKiS0_Pii(
	.param .u64 .ptr .align 1 _Z21vectorAdd_grid_stridePKiS0_Pii_param_0,
	.param .u64 .ptr .align 1 _Z21vectorAdd_grid_stridePKiS0_Pii_param_1,
	.param .u64 .ptr .align 1 _Z21vectorAdd_grid_stridePKiS0_Pii_param_2,
	.param .u32 _Z21vectorAdd_grid_stridePKiS0_Pii_param_3
)
{
	.reg .pred 	%p<7>;
	.reg .b32 	%r<46>;
	.reg .b64 	%rd<25>;

	ld.param.u64 	%rd4, [_Z21vectorAdd_grid_stridePKiS0_Pii_param_0];
	ld.param.u64 	%rd5, [_Z21vectorAdd_grid_stridePKiS0_Pii_param_1];
	ld.param.u64 	%rd6, [_Z21vectorAdd_grid_stridePKiS0_Pii_param_2];
	ld.param.u32 	%r12, [_Z21vectorAdd_grid_stridePKiS0_Pii_param_3];
	cvta.to.global.u64 	%rd1, %rd6;
	cvta.to.global.u64 	%rd2, %rd5;
	cvta.to.global.u64 	%rd3, %rd4;
	mov.u32 	%r13, %ctaid.x;
	mov.u32 	%r14, %ntid.x;
	mov.u32 	%r15, %tid.x;
	mad.lo.s32 	%r44, %r13, %r14, %r15;
	mov.u32 	%r16, %nctaid.x;
	mul.lo.s32 	%r2, %r14, %r16;
	setp.ge.s32 	%p1, %r44, %r12;
	@%p1 bra 	$L__BB0_7;
	add.s32 	%r17, %r44, %r2;
	max.s32 	%r18, %r12, %r17;
	setp.lt.s32 	%p2, %r17, %r12;
	selp.u32 	%r19, 1, 0, %p2;
	add.s32 	%r20, %r17, %r19;
	sub.s32 	%r21, %r18, %r20;
	div.u32 	%r22, %r21, %r2;
	add.s32 	%r3, %r22, %r19;
	and.b32  	%r23, %r3, 3;
	setp.eq.s32 	%p3, %r23, 3;
	@%p3 bra 	$L__BB0_4;
	add.s32 	%r24, %r3, 1;
	and.b32  	%r25, %r24, 3;
	neg.s32 	%r42, %r25;
$L__BB0_3:
	.pragma "nounroll";
	mul.wide.s32 	%rd7, %r44, 4;
	add.s64 	%rd8, %rd1, %rd7;
	add.s64 	%rd9, %rd2, %rd7;
	add.s64 	%rd10, %rd3, %rd7;
	ld.global.u32 	%r26, [%rd10];
	ld.global.u32 	%r27, [%rd9];
	add.s32 	%r28, %r27, %r26;
	st.global.u32 	[%rd8], %r28;
	add.s32 	%r44, %r44, %r2;
	add.s32 	%r42, %r42, 1;
	setp.ne.s32 	%p4, %r42, 0;
	@%p4 bra 	$L__BB0_3;
$L__BB0_4:
	setp.lt.u32 	%p5, %r3, 3;
	@%p5 bra 	$L__BB0_7;
	mul.wide.s32 	%rd15, %r2, 4;
	shl.b32 	%r41, %r2, 2;
$L__BB0_6:
	mul.wide.s32 	%rd11, %r44, 4;
	add.s64 	%rd12, %rd3, %rd11;
	ld.global.u32 	%r29, [%rd12];
	add.s64 	%rd13, %rd2, %rd11;
	ld.global.u32 	%r30, [%rd13];
	add.s32 	%r31, %r30, %r29;
	add.s64 	%rd14, %rd1, %rd11;
	st.global.u32 	[%rd14], %r31;
	add.s64 	%rd16, %rd12, %rd15;
	ld.global.u32 	%r32, [%rd16];
	add.s64 	%rd17, %rd13, %rd15;
	ld.global.u32 	%r33, [%rd17];
	add.s32 	%r34, %r33, %r32;
	add.s64 	%rd18, %rd14, %rd15;
	st.global.u32 	[%rd18], %r34;
	add.s64 	%rd19, %rd16, %rd15;
	ld.global.u32 	%r35, [%rd19];
	add.s64 	%rd20, %rd17, %rd15;
	ld.global.u32 	%r36, [%rd20];
	add.s32 	%r37, %r36, %r35;
	add.s64 	%rd21, %rd18, %rd15;
	st.global.u32 	[%rd21], %r37;
	add.s64 	%rd22, %rd19, %rd15;
	ld.global.u32 	%r38, [%rd22];
	add.s64 	%rd23, %rd20, %rd15;
	ld.global.u32 	%r39, [%rd23];
	add.s32 	%r40, %r39, %r38;
	add.s64 	%rd24, %rd21, %rd15;
	st.global.u32 	[%rd24], %r40;
	add.s32 	%r44, %r41, %r44;
	setp.lt.s32 	%p6, %r44, %r12;
	@%p6 bra 	$L__BB0_6;
$L__BB0_7:
	ret;

}
	// .globl	_Z19vectorAdd_no_stridePKiS0_Pii
.visible .entry _Z19vectorAdd_no_stridePKiS0_Pii(
	.param .u64 .ptr .align 1 _Z19vectorAdd_no_stridePKiS0_Pii_param_0,
	.param .u64 .ptr .align 1 _Z19vectorAdd_no_stridePKiS0_Pii_param_1,
	.param .u64 .ptr .align 1 _Z19vectorAdd_no_stridePKiS0_Pii_param_2,
	.param .u32 _Z19vectorAdd_no_stridePKiS0_Pii_param_3
)
{
	.reg .pred 	%p<2>;
	.reg .b32 	%r<9>;
	.reg .b64 	%rd<11>;

	ld.param.u64 	%rd1, [_Z19vectorAdd_no_stridePKiS0_Pii_param_0];
	ld.param.u64 	%rd2, [_Z19vectorAdd_no_stridePKiS0_Pii_param_1];
	ld.param.u64 	%rd3, [_Z19vectorAdd_no_stridePKiS0_Pii_param_2];
	ld.param.u32 	%r2, [_Z19vectorAdd_no_stridePKiS0_Pii_param_3];
	mov.u32 	%r3, %ctaid.x;
	mov.u32 	%r4, %ntid.x;
	mov.u32 	%r5, %tid.x;
	mad.lo.s32 	%r1, %r3, %r4, %r5;
	setp.ge.s32 	%p1, %r1, %r2;
	@%p1 bra 	$L__BB1_2;
	cvta.to.global.u64 	%rd4, %rd1;
	cvta.to.global.u64 	%rd5, %rd2;
	cvta.to.global.u64 	%rd6, %rd3;
	mul.wide.s32 	%rd7, %r1, 4;
	add.s64 	%rd8, %rd4, %rd7;
	ld.global.u32 	%r6, [%rd8];
	add.s64 	%rd9, %rd5, %rd7;
	ld.global.u32 	%r7, [%rd9];
	add.s32 	%r8, %r7, %r6;
	add.s64 	%rd10, %rd6, %rd7;
	st.global.u32 	[%rd10], %r8;
$L__BB1_2:
	ret;

}


// ===== COMPILED SASS (sm_100) =====

	.target	sm_100

	.elftype	@"ET_EXEC"


//--------------------- .note.nv.tkinfo           --------------------------
	.section	.note.nv.tkinfo,"",@"SHT_NOTE"
	.sectionflags	@"SHF_NOTE_NV_TKINFO"
	.tkinfo
        /*0018*/ 	.word	0x00000002
        /*0030*/ 	.string	""
        /*0030*/ 	.string	"ptxas"
        /*0030*/ 	.string	"Cuda compilation tools, release 13.0, V13.0.88"
        /*0030*/ 	.string	"Build cuda_13.0.r13.0/compiler.36424714_0"
        /*0030*/ 	.string	"-arch sm_100 -m 64 "



//--------------------- .note.nv.cuinfo           --------------------------
	.section	.note.nv.cuinfo,"",@"SHT_NOTE"
	.sectionflags	@"SHF_NOTE_NV_CUINFO"
        /*0018*/ 	.short	0x0002
        /*001a*/ 	.short	0x0064
        /*001c*/ 	.short	0x0082
	.zero		2


//--------------------- .nv.info                  --------------------------
	.section	.nv.info,"",@"SHT_CUDA_INFO"
	.align	4


	//----- nvinfo : EIATTR_REGCOUNT
	.align		4
        /*0000*/ 	.byte	0x04, 0x2f
        /*0002*/ 	.short	(.L_1 - .L_0)
	.align		4
.L_0:
        /*0004*/ 	.word	index@(_Z21vectorAdd_grid_stridePKiS0_Pii)
        /*0008*/ 	.word	0x0000001a


	//----- nvinfo : EIATTR_FRAME_SIZE
	.align		4
.L_1:
        /*000c*/ 	.byte	0x04, 0x11
        /*000e*/ 	.short	(.L_3 - .L_2)
	.align		4
.L_2:
        /*0010*/ 	.word	index@(_Z21vectorAdd_grid_stridePKiS0_Pii)
        /*0014*/ 	.word	0x00000000


	//----- nvinfo : EIATTR_REGCOUNT
	.align		4
.L_3:
        /*0018*/ 	.byte	0x04, 0x2f
        /*001a*/ 	.short	(.L_5 - .L_4)
	.align		4
.L_4:
        /*001c*/ 	.word	index@(_Z19vectorAdd_no_stridePKiS0_Pii)
        /*0020*/ 	.word	0x0000000c


	//----- nvinfo : EIATTR_FRAME_SIZE
	.align		4
.L_5:
        /*0024*/ 	.byte	0x04, 0x11
        /*0026*/ 	.short	(.L_7 - .L_6)
	.align		4
.L_6:
        /*0028*/ 	.word	index@(_Z19vectorAdd_no_stridePKiS0_Pii)
        /*002c*/ 	.word	0x00000000


	//----- nvinfo : EIATTR_MIN_STACK_SIZE
	.align		4
.L_7:
        /*0030*/ 	.byte	0x04, 0x12
        /*0032*/ 	.short	(.L_9 - .L_8)
	.align		4
.L_8:
        /*0034*/ 	.word	index@(_Z19vectorAdd_no_stridePKiS0_Pii)
        /*0038*/ 	.word	0x00000000


	//----- nvinfo : EIATTR_MIN_STACK_SIZE
	.align		4
.L_9:
        /*003c*/ 	.byte	0x04, 0x12
        /*003e*/ 	.short	(.L_11 - .L_10)
	.align		4
.L_10:
        /*0040*/ 	.word	index@(_Z21vectorAdd_grid_stridePKiS0_Pii)
        /*0044*/ 	.word	0x00000000
.L_11:


//--------------------- .nv.compat                --------------------------
	.section	.nv.compat,"",@"SHT_CUDA_COMPAT_INFO"
	.align	4
        /*0000*/ 	.byte	0x02, 0x09, 0x00, 0x00, 0x02, 0x02, 0x01, 0x00, 0x02, 0x05, 0x05, 0x00, 0x03, 0x07, 0x01, 0x01
        /*0010*/ 	.byte	0x02, 0x03, 0x00, 0x00, 0x02, 0x06, 0x01, 0x00, 0x04, 0x0b, 0x08, 0x00, 0x09, 0x00, 0x00, 0x00
        /*0020*/ 	.byte	0x00, 0x00, 0x00, 0x00


//--------------------- .nv.info._Z19vectorAdd_no_stridePKiS0_Pii --------------------------
	.section	.nv.info._Z19vectorAdd_no_stridePKiS0_Pii,"",@"SHT_CUDA_INFO"
	.sectionflags	@""
	.align	4


	//----- nvinfo : EIATTR_CUDA_API_VERSION
	.align		4
        /*0000*/ 	.byte	0x04, 0x37
        /*0002*/ 	.short	(.L_13 - .L_12)
.L_12:
        /*0004*/ 	.word	0x00000082


	//----- nvinfo : EIATTR_KPARAM_INFO
	.align		4
.L_13:
        /*0008*/ 	.byte	0x04, 0x17
        /*000a*/ 	.short	(.L_15 - .L_14)
.L_14:
        /*000c*/ 	.word	0x00000000
        /*0010*/ 	.short	0x0003
        /*0012*/ 	.short	0x0018
        /*0014*/ 	.byte	0x00, 0xf0, 0x11, 0x00


	//----- nvinfo : EIATTR_KPARAM_INFO
	.align		4
.L_15:
        /*0018*/ 	.byte	0x04, 0x17
        /*001a*/ 	.short	(.L_17 - .L_16)
.L_16:
        /*001c*/ 	.word	0x00000000
        /*0020*/ 	.short	0x0002
        /*0022*/ 	.short	0x0010
        /*0024*/ 	.byte	0x00, 0xf5, 0x21, 0x00


	//----- nvinfo : EIATTR_KPARAM_INFO
	.align		4
.L_17:
        /*0028*/ 	.byte	0x04, 0x17
        /*002a*/ 	.short	(.L_19 - .L_18)
.L_18:
        /*002c*/ 	.word	0x00000000
        /*0030*/ 	.short	0x0001
        /*0032*/ 	.short	0x0008
        /*0034*/ 	.byte	0x00, 0xf5, 0x21, 0x00


	//----- nvinfo : EIATTR_KPARAM_INFO
	.align		4
.L_19:
        /*0038*/ 	.byte	0x04, 0x17
        /*003a*/ 	.short	(.L_21 - .L_20)
.L_20:
        /*003c*/ 	.word	0x00000000
        /*0040*/ 	.short	0x0000
        /*0042*/ 	.short	0x0000
        /*0044*/ 	.byte	0x00, 0xf5, 0x21, 0x00


	//----- nvinfo : EIATTR_SPARSE_MMA_MASK
	.align		4
.L_21:
        /*0048*/ 	.byte	0x03, 0x50
        /*004a*/ 	.short	0x0000


	//----- nvinfo : EIATTR_MAXREG_COUNT
	.align		4
        /*004c*/ 	.byte	0x03, 0x1b
        /*004e*/ 	.short	0x00ff


	//----- nvinfo : EIATTR_MERCURY_ISA_VERSION
	.align		4
        /*0050*/ 	.byte	0x03, 0x5f
        /*0052*/ 	.short	0x0101


	//----- nvinfo : EIATTR_VRC_CTA_INIT_COUNT
	.align		4
        /*0054*/ 	.byte	0x02, 0x4a
	.zero		1
	.zero		1


	//----- nvinfo : EIATTR_EXIT_INSTR_OFFSETS
	.align		4
        /*0058*/ 	.byte	0x04, 0x1c
        /*005a*/ 	.short	(.L_23 - .L_22)


	//   ....[0]....
.L_22:
        /*005c*/ 	.word	0x00000070


	//   ....[1]....
        /*0060*/ 	.word	0x00000130


	//----- nvinfo : EIATTR_CBANK_PARAM_SIZE
	.align		4
.L_23:
        /*0064*/ 	.byte	0x03, 0x19
        /*0066*/ 	.short	0x001c


	//----- nvinfo : EIATTR_PARAM_CBANK
	.align		4
        /*0068*/ 	.byte	0x04, 0x0a
        /*006a*/ 	.short	(.L_25 - .L_24)
	.align		4
.L_24:
        /*006c*/ 	.word	index@(.nv.constant0._Z19vectorAdd_no_stridePKiS0_Pii)
        /*0070*/ 	.short	0x0380
        /*0072*/ 	.short	0x001c


	//----- nvinfo : EIATTR_SW_WAR
	.align		4
.L_25:
        /*0074*/ 	.byte	0x04, 0x36
        /*0076*/ 	.short	(.L_27 - .L_26)
.L_26:
        /*0078*/ 	.word	0x00000008
.L_27:


//--------------------- .nv.info._Z21vectorAdd_grid_stridePKiS0_Pii --------------------------
	.section	.nv.info._Z21vectorAdd_grid_stridePKiS0_Pii,"",@"SHT_CUDA_INFO"
	.sectionflags	@""
	.align	4


	//----- nvinfo : EIATTR_CUDA_API_VERSION
	.align		4
        /*0000*/ 	.byte	0x04, 0x37
        /*0002*/ 	.short	(.L_29 - .L_28)
.L_28:
        /*0004*/ 	.word	0x00000082


	//----- nvinfo : EIATTR_KPARAM_INFO
	.align		4
.L_29:
        /*0008*/ 	.byte	0x04, 0x17
        /*000a*/ 	.short	(.L_31 - .L_30)
.L_30:
        /*000c*/ 	.word	0x00000000
        /*0010*/ 	.short	0x0003
        /*0012*/ 	.short	0x0018
        /*0014*/ 	.byte	0x00, 0xf0, 0x11, 0x00


	//----- nvinfo : EIATTR_KPARAM_INFO
	.align		4
.L_31:
        /*0018*/ 	.byte	0x04, 0x17
        /*001a*/ 	.short	(.L_33 - .L_32)
.L_32:
        /*001c*/ 	.word	0x00000000
        /*0020*/ 	.short	0x0002
        /*0022*/ 	.short	0x0010
        /*0024*/ 	.byte	0x00, 0xf5, 0x21, 0x00


	//----- nvinfo : EIATTR_KPARAM_INFO
	.align		4
.L_33:
        /*0028*/ 	.byte	0x04, 0x17
        /*002a*/ 	.short	(.L_35 - .L_34)
.L_34:
        /*002c*/ 	.word	0x00000000
        /*0030*/ 	.short	0x0001
        /*0032*/ 	.short	0x0008
        /*0034*/ 	.byte	0x00, 0xf5, 0x21, 0x00


	//----- nvinfo : EIATTR_KPARAM_INFO
	.align		4
.L_35:
        /*0038*/ 	.byte	0x04, 0x17
        /*003a*/ 	.short	(.L_37 - .L_36)
.L_36:
        /*003c*/ 	.word	0x00000000
        /*0040*/ 	.short	0x0000
        /*0042*/ 	.short	0x0000
        /*0044*/ 	.byte	0x00, 0xf5, 0x21, 0x00


	//----- nvinfo : EIATTR_SPARSE_MMA_MASK
	.align		4
.L_37:
        /*0048*/ 	.byte	0x03, 0x50
        /*004a*/ 	.short	0x0000


	//----- nvinfo : EIATTR_MAXREG_COUNT
	.align		4
        /*004c*/ 	.byte	0x03, 0x1b
        /*004e*/ 	.short	0x00ff


	//----- nvinfo : EIATTR_MERCURY_ISA_VERSION
	.align		4
        /*0050*/ 	.byte	0x03, 0x5f
        /*0052*/ 	.short	0x0101


	//----- nvinfo : EIATTR_VRC_CTA_INIT_COUNT
	.align		4
        /*0054*/ 	.byte	0x02, 0x4a
	.zero		1
	.zero		1


	//----- nvinfo : EIATTR_EXIT_INSTR_OFFSETS
	.align		4
        /*0058*/ 	.byte	0x04, 0x1c
        /*005a*/ 	.short	(.L_39 - .L_38)


	//   ....[0]....
.L_38:
        /*005c*/ 	.word	0x00000090


	//   ....[1]....
        /*0060*/ 	.word	0x000003a0


	//   ....[2]....
        /*0064*/ 	.word	0x000005d0


	//----- nvinfo : EIATTR_CRS_STACK_SIZE
	.align		4
.L_39:
        /*0068*/ 	.byte	0x04, 0x1e
        /*006a*/ 	.short	(.L_41 - .L_40)
.L_40:
        /*006c*/ 	.word	0x00000000


	//----- nvinfo : EIATTR_CBANK_PARAM_SIZE
	.align		4
.L_41:
        /*0070*/ 	.byte	0x03, 0x19
        /*0072*/ 	.short	0x001c


	//----- nvinfo : EIATTR_PARAM_CBANK
	.align		4
        /*0074*/ 	.byte	0x04, 0x0a
        /*0076*/ 	.short	(.L_43 - .L_42)
	.align		4
.L_42:
        /*0078*/ 	.word	index@(.nv.constant0._Z21vectorAdd_grid_stridePKiS0_Pii)
        /*007c*/ 	.short	0x0380
        /*007e*/ 	.short	0x001c


	//----- nvinfo : EIATTR_SW_WAR
	.align		4
.L_43:
        /*0080*/ 	.byte	0x04, 0x36
        /*0082*/ 	.short	(.L_45 - .L_44)
.L_44:
        /*0084*/ 	.word	0x00000008
.L_45:


//--------------------- .nv.callgraph             --------------------------
	.section	.nv.callgraph,"",@"SHT_CUDA_CALLGRAPH"
	.align	4
	.sectionentsize	8
	.align		4
        /*0000*/ 	.word	0x00000000
	.align		4
        /*0004*/ 	.word	0xffffffff
	.align		4
        /*0008*/ 	.word	0x00000000
	.align		4
        /*000c*/ 	.word	0xfffffffe
	.align		4
        /*0010*/ 	.word	0x00000000
	.align		4
        /*0014*/ 	.word	0xfffffffd
	.align		4
        /*0018*/ 	.word	0x00000000
	.align		4
        /*001c*/ 	.word	0xfffffffc


//--------------------- .text._Z19vectorAdd_no_stridePKiS0_Pii --------------------------
	.section	.text._Z19vectorAdd_no_stridePKiS0_Pii,"ax",@progbits
	.align	128
        .global         _Z19vectorAdd_no_stridePKiS0_Pii
        .type           _Z19vectorAdd_no_stridePKiS0_Pii,@function
        .size           _Z19vectorAdd_no_stridePKiS0_Pii,(.L_x_6 - _Z19vectorAdd_no_stridePKiS0_Pii)
        .other          _Z19vectorAdd_no_stridePKiS0_Pii,@"STO_CUDA_ENTRY STV_DEFAULT"
_Z19vectorAdd_no_stridePKiS0_Pii:
.text._Z19vectorAdd_no_stridePKiS0_Pii:
[----:B------:R-:W-:Y:S01]  /*0000*/  LDC R1, c[0x0][0x37c] ;  /* 0x0000df00ff017b82 */ /* 0x000fe20000000800 */
[----:B------:R-:W0:Y:S07]  /*0010*/  S2R R0, SR_TID.X ;  /* 0x0000000000007919 */ /* 0x000e2e0000002100 */
[----:B------:R-:W0:Y:S01]  /*0020*/  S2UR UR4, SR_CTAID.X ;  /* 0x00000000000479c3 */ /* 0x000e220000002500 */
[----:B------:R-:W1:Y:S07]  /*0030*/  LDCU UR5, c[0x0][0x398] ;  /* 0x00007300ff0577ac */ /* 0x000e6e0008000800 */
[----:B------:R-:W0:Y:S02]  /*0040*/  LDC R9, c[0x0][0x360] ;  /* 0x0000d800ff097b82 */ /* 0x000e240000000800 */
[----:B0-----:R-:W-:-:S05]  /*0050*/  IMAD R9, R9, UR4, R0 ;  /* 0x0000000409097c24 */ /* 0x001fca000f8e0200 */
[----:B-1----:R-:W-:-:S13]  /*0060*/  ISETP.GE.AND P0, PT, R9, UR5, PT ;  /* 0x0000000509007c0c */ /* 0x002fda000bf06270 */
[----:B------:R-:W-:Y:S05]  /*0070*/  @P0 EXIT ;  /* 0x000000000000094d */ /* 0x000fea0003800000 */
[----:B------:R-:W0:Y:S01]  /*0080*/  LDC.64 R2, c[0x0][0x380] ;  /* 0x0000e000ff027b82 */ /* 0x000e220000000a00 */
[----:B------:R-:W1:Y:S07]  /*0090*/  LDCU.64 UR4, c[0x0][0x358] ;  /* 0x00006b00ff0477ac */ /* 0x000e6e0008000a00 */
[----:B------:R-:W2:Y:S08]  /*00a0*/  LDC.64 R4, c[0x0][0x388] ;  /* 0x0000e200ff047b82 */ /* 0x000eb00000000a00 */
[----:B------:R-:W3:Y:S01]  /*00b0*/  LDC.64 R6, c[0x0][0x390] ;  /* 0x0000e400ff067b82 */ /* 0x000ee20000000a00 */
[----:B0-----:R-:W-:-:S06]  /*00c0*/  IMAD.WIDE R2, R9, 0x4, R2 ;  /* 0x0000000409027825 */ /* 0x001fcc00078e0202 */
[----:B-1----:R-:W4:Y:S01]  /*00d0*/  LDG.E R2, desc[UR4][R2.64] ;  /* 0x0000000402027981 */ /* 0x002f22000c1e1900 */
[----:B--2---:R-:W-:-:S06]  /*00e0*/  IMAD.WIDE R4, R9, 0x4, R4 ;  /* 0x0000000409047825 */ /* 0x004fcc00078e0204 */
[----:B------:R-:W4:Y:S01]  /*00f0*/  LDG.E R5, desc[UR4][R4.64] ;  /* 0x0000000404057981 */ /* 0x000f22000c1e1900 */
[----:B---3--:R-:W-:Y:S01]  /*0100*/  IMAD.WIDE R6, R9, 0x4, R6 ;  /* 0x0000000409067825 */ /* 0x008fe200078e0206 */
[----:B----4-:R-:W-:-:S05]  /*0110*/  IADD3 R9, PT, PT, R2, R5, RZ ;  /* 0x0000000502097210 */ /* 0x010fca0007ffe0ff */
[----:B------:R-:W-:Y:S01]  /*0120*/  STG.E desc[UR4][R6.64], R9 ;  /* 0x0000000906007986 */ /* 0x000fe2000c101904 */
[----:B------:R-:W-:Y:S05]  /*0130*/  EXIT ;  /* 0x000000000000794d */ /* 0x000fea0003800000 */
.L_x_0:
[----:B------:R-:W-:-:S00]  /*0140*/  BRA `(.L_x_0) ;  /* 0xfffffffc00fc7947 */ /* 0x000fc0000383ffff */
[----:B------:R-:W-:-:S00]  /*0150*/  NOP ;  /* 0x0000000000007918 */ /* 0x000fc00000000000 */
        /* <DEDUP_REMOVED lines=10> */
.L_x_6:


//--------------------- .text._Z21vectorAdd_grid_stridePKiS0_Pii --------------------------
	.section	.text._Z21vectorAdd_grid_stridePKiS0_Pii,"ax",@progbits
	.align	128
        .global         _Z21vectorAdd_grid_stridePKiS0_Pii
        .type           _Z21vectorAdd_grid_stridePKiS0_Pii,@function
        .size           _Z21vectorAdd_grid_stridePKiS0_Pii,(.L_x_7 - _Z21vectorAdd_grid_stridePKiS0_Pii)
        .other          _Z21vectorAdd_grid_stridePKiS0_Pii,@"STO_CUDA_ENTRY STV_DEFAULT"
_Z21vectorAdd_grid_stridePKiS0_Pii:
.text._Z21vectorAdd_grid_stridePKiS0_Pii:
[----:B------:R-:W-:Y:S01]  /*0000*/  LDC R1, c[0x0][0x37c] ;  /* 0x0000df00ff017b82 */ /* 0x000fe20000000800 */
[----:B------:R-:W0:Y:S07]  /*0010*/  S2R R3, SR_TID.X ;  /* 0x0000000000037919 */ /* 0x000e2e0000002100 */
[----:B------:R-:W0:Y:S01]  /*0020*/  S2UR UR4, SR_CTAID.X ;  /* 0x00000000000479c3 */ /* 0x000e220000002500 */
[----:B------:R-:W1:Y:S07]  /*0030*/  LDCU UR6, c[0x0][0x398] ;  /* 0x00007300ff0677ac */ /* 0x000e6e0008000800 */
[----:B------:R-:W0:Y:S01]  /*0040*/  LDC R0, c[0x0][0x360] ;  /* 0x0000d800ff007b82 */ /* 0x000e220000000800 */
[----:B------:R-:W2:Y:S01]  /*0050*/  LDCU UR5, c[0x0][0x370] ;  /* 0x00006e00ff0577ac */ /* 0x000ea20008000800 */
[----:B0-----:R-:W-:-:S02]  /*0060*/  IMAD R3, R0, UR4, R3 ;  /* 0x0000000400037c24 */ /* 0x001fc4000f8e0203 */
[----:B--2---:R-:W-:-:S03]  /*0070*/  IMAD R0, R0, UR5, RZ ;  /* 0x0000000500007c24 */ /* 0x004fc6000f8e02ff */
[----:B-1----:R-:W-:-:S13]  /*0080*/  ISETP.GE.AND P0, PT, R3, UR6, PT ;  /* 0x0000000603007c0c */ /* 0x002fda000bf06270 */
[----:B------:R-:W-:Y:S05]  /*0090*/  @P0 EXIT ;  /* 0x000000000000094d */ /* 0x000fea0003800000 */
[----:B------:R-:W0:Y:S01]  /*00a0*/  I2F.U32.RP R8, R0 ;  /* 0x0000000000087306 */ /* 0x000e220000209000 */
[C---:B------:R-:W-:Y:S01]  /*00b0*/  IMAD.IADD R2, R0.reuse, 0x1, R3 ;  /* 0x0000000100027824 */ /* 0x040fe200078e0203 */
[----:B------:R-:W-:Y:S01]  /*00c0*/  IADD3 R9, PT, PT, RZ, -R0, RZ ;  /* 0x80000000ff097210 */ /* 0x000fe20007ffe0ff */
[----:B------:R-:W1:Y:S01]  /*00d0*/  LDCU.64 UR4, c[0x0][0x358] ;  /* 0x00006b00ff0477ac */ /* 0x000e620008000a00 */
[----:B------:R-:W-:Y:S01]  /*00e0*/  ISETP.NE.U32.AND P2, PT, R0, RZ, PT ;  /* 0x000000ff0000720c */ /* 0x000fe20003f45070 */
[----:B------:R-:W-:Y:S01]  /*00f0*/  BSSY.RECONVERGENT B0, `(.L_x_1) ;  /* 0x000002a000007945 */ /* 0x000fe20003800200 */
[C---:B------:R-:W-:Y:S02]  /*0100*/  ISETP.GE.AND P0, PT, R2.reuse, UR6, PT ;  /* 0x0000000602007c0c */ /* 0x040fe4000bf06270 */
[----:B------:R-:W-:Y:S02]  /*0110*/  VIMNMX R7, PT, PT, R2, UR6, !PT ;  /* 0x0000000602077c48 */ /* 0x000fe4000ffe0100 */
[----:B------:R-:W-:-:S04]  /*0120*/  SEL R6, RZ, 0x1, P0 ;  /* 0x00000001ff067807 */ /* 0x000fc80000000000 */
[----:B------:R-:W-:Y:S01]  /*0130*/  IADD3 R7, PT, PT, R7, -R2, -R6 ;  /* 0x8000000207077210 */ /* 0x000fe20007ffe806 */
[----:B0-----:R-:W0:Y:S02]  /*0140*/  MUFU.RCP R8, R8 ;  /* 0x0000000800087308 */ /* 0x001e240000001000 */
[----:B0-----:R-:W-:-:S06]  /*0150*/  IADD3 R4, PT, PT, R8, 0xffffffe, RZ ;  /* 0x0ffffffe08047810 */ /* 0x001fcc0007ffe0ff */
[----:B------:R0:W2:Y:S02]  /*0160*/  F2I.FTZ.U32.TRUNC.NTZ R5, R4 ;  /* 0x0000000400057305 */ /* 0x0000a4000021f000 */
[----:B0-----:R-:W-:Y:S02]  /*0170*/  HFMA2 R4, -RZ, RZ, 0, 0 ;  /* 0x00000000ff047431 */ /* 0x001fe400000001ff */
[----:B--2---:R-:W-:-:S04]  /*0180*/  IMAD R9, R9, R5, RZ ;  /* 0x0000000509097224 */ /* 0x004fc800078e02ff */
[----:B------:R-:W-:-:S06]  /*0190*/  IMAD.HI.U32 R8, R5, R9, R4 ;  /* 0x0000000905087227 */ /* 0x000fcc00078e0004 */
[----:B------:R-:W-:-:S04]  /*01a0*/  IMAD.HI.U32 R5, R8, R7, RZ ;  /* 0x0000000708057227 */ /* 0x000fc800078e00ff */
[----:B------:R-:W-:-:S04]  /*01b0*/  IMAD.MOV R2, RZ, RZ, -R5 ;  /* 0x000000ffff027224 */ /* 0x000fc800078e0a05 */
[----:B------:R-:W-:-:S05]  /*01c0*/  IMAD R7, R0, R2, R7 ;  /* 0x0000000200077224 */ /* 0x000fca00078e0207 */
[----:B------:R-:W-:-:S13]  /*01d0*/  ISETP.GE.U32.AND P0, PT, R7, R0, PT ;  /* 0x000000000700720c */ /* 0x000fda0003f06070 */
[----:B------:R-:W-:Y:S02]  /*01e0*/  @P0 IADD3 R7, PT, PT, -R0, R7, RZ ;  /* 0x0000000700070210 */ /* 0x000fe40007ffe1ff */
[----:B------:R-:W-:Y:S02]  /*01f0*/  @P0 IADD3 R5, PT, PT, R5, 0x1, RZ ;  /* 0x0000000105050810 */ /* 0x000fe40007ffe0ff */
[----:B------:R-:W-:-:S13]  /*0200*/  ISETP.GE.U32.AND P1, PT, R7, R0, PT ;  /* 0x000000000700720c */ /* 0x000fda0003f26070 */
[----:B------:R-:W-:Y:S01]  /*0210*/  @P1 VIADD R5, R5, 0x1 ;  /* 0x0000000105051836 */ /* 0x000fe20000000000 */
[----:B------:R-:W-:-:S04]  /*0220*/  @!P2 LOP3.LUT R5, RZ, R0, RZ, 0x33, !PT ;  /* 0x00000000ff05a212 */ /* 0x000fc800078e33ff */
[----:B------:R-:W-:-:S04]  /*0230*/  IADD3 R2, PT, PT, R6, R5, RZ ;  /* 0x0000000506027210 */ /* 0x000fc80007ffe0ff */
[C---:B------:R-:W-:Y:S02]  /*0240*/  LOP3.LUT R4, R2.reuse, 0x3, RZ, 0xc0, !PT ;  /* 0x0000000302047812 */ /* 0x040fe400078ec0ff */
[----:B------:R-:W-:Y:S02]  /*0250*/  ISETP.GE.U32.AND P1, PT, R2, 0x3, PT ;  /* 0x000000030200780c */ /* 0x000fe40003f26070 */
[----:B------:R-:W-:-:S13]  /*0260*/  ISETP.NE.AND P0, PT, R4, 0x3, PT ;  /* 0x000000030400780c */ /* 0x000fda0003f05270 */
[----:B-1----:R-:W-:Y:S05]  /*0270*/  @!P0 BRA `(.L_x_2) ;  /* 0x0000000000448947 */ /* 0x002fea0003800000 */
[----:B------:R-:W0:Y:S01]  /*0280*/  LDC.64 R4, c[0x0][0x390] ;  /* 0x0000e400ff047b82 */ /* 0x000e220000000a00 */
[----:B------:R-:W-:-:S04]  /*0290*/  IADD3 R2, PT, PT, R2, 0x1, RZ ;  /* 0x0000000102027810 */ /* 0x000fc80007ffe0ff */
[----:B------:R-:W-:-:S03]  /*02a0*/  LOP3.LUT R2, R2, 0x3, RZ, 0xc0, !PT ;  /* 0x0000000302027812 */ /* 0x000fc600078ec0ff */
[----:B------:R-:W1:Y:S02]  /*02b0*/  LDC.64 R6, c[0x0][0x380] ;  /* 0x0000e000ff067b82 */ /* 0x000e640000000a00 */
[----:B------:R-:W-:-:S06]  /*02c0*/  IMAD.MOV R2, RZ, RZ, -R2 ;  /* 0x000000ffff027224 */ /* 0x000fcc00078e0a02 */
[----:B------:R-:W2:Y:S02]  /*02d0*/  LDC.64 R8, c[0x0][0x388] ;  /* 0x0000e200ff087b82 */ /* 0x000ea40000000a00 */
.L_x_3:
[----:B--2---:R-:W-:-:S04]  /*02e0*/  IMAD.WIDE R12, R3, 0x4, R8 ;  /* 0x00000004030c7825 */ /* 0x004fc800078e0208 */
[C---:B-1----:R-:W-:Y:S02]  /*02f0*/  IMAD.WIDE R14, R3.reuse, 0x4, R6 ;  /* 0x00000004030e7825 */ /* 0x042fe400078e0206 */
[----:B------:R-:W2:Y:S04]  /*0300*/  LDG.E R13, desc[UR4][R12.64] ;  /* 0x000000040c0d7981 */ /* 0x000ea8000c1e1900 */
[----:B------:R-:W2:Y:S01]  /*0310*/  LDG.E R14, desc[UR4][R14.64] ;  /* 0x000000040e0e7981 */ /* 0x000ea2000c1e1900 */
[----:B0--3--:R-:W-:Y:S01]  /*0320*/  IMAD.WIDE R10, R3, 0x4, R4 ;  /* 0x00000004030a7825 */ /* 0x009fe200078e0204 */
[----:B------:R-:W-:-:S03]  /*0330*/  IADD3 R2, PT, PT, R2, 0x1, RZ ;  /* 0x0000000102027810 */ /* 0x000fc60007ffe0ff */
[----:B------:R-:W-:Y:S01]  /*0340*/  IMAD.IADD R3, R0, 0x1, R3 ;  /* 0x0000000100037824 */ /* 0x000fe200078e0203 */
[----:B------:R-:W-:Y:S02]  /*0350*/  ISETP.NE.AND P0, PT, R2, RZ, PT ;  /* 0x000000ff0200720c */ /* 0x000fe40003f05270 */
[----:B--2---:R-:W-:-:S05]  /*0360*/  IADD3 R17, PT, PT, R14, R13, RZ ;  /* 0x0000000d0e117210 */ /* 0x004fca0007ffe0ff */
[----:B------:R3:W-:Y:S06]  /*0370*/  STG.E desc[UR4][R10.64], R17 ;  /* 0x000000110a007986 */ /* 0x0007ec000c101904 */
[----:B------:R-:W-:Y:S05]  /*0380*/  @P0 BRA `(.L_x_3) ;  /* 0xfffffffc00d40947 */ /* 0x000fea000383ffff */
.L_x_2:
[----:B------:R-:W-:Y:S05]  /*0390*/  BSYNC.RECONVERGENT B0 ;  /* 0x0000000000007941 */ /* 0x000fea0003800200 */
.L_x_1:
[----:B------:R-:W-:Y:S05]  /*03a0*/  @!P1 EXIT ;  /* 0x000000000000994d */ /* 0x000fea0003800000 */
.L_x_4:
[----:B------:R-:W3:Y:S08]  /*03b0*/  LDC.64 R4, c[0x0][0x380] ;  /* 0x0000e000ff047b82 */ /* 0x000ef00000000a00 */
[----:B------:R-:W0:Y:S01]  /*03c0*/  LDC.64 R6, c[0x0][0x388] ;  /* 0x0000e200ff067b82 */ /* 0x000e220000000a00 */
[----:B---3--:R-:W-:-:S07]  /*03d0*/  IMAD.WIDE R10, R3, 0x4, R4 ;  /* 0x00000004030a7825 */ /* 0x008fce00078e0204 */
[----:B------:R-:W1:Y:S01]  /*03e0*/  LDC.64 R4, c[0x0][0x390] ;  /* 0x0000e400ff047b82 */ /* 0x000e620000000a00 */
[----:B--2---:R-:W2:Y:S01]  /*03f0*/  LDG.E R2, desc[UR4][R10.64] ;  /* 0x000000040a027981 */ /* 0x004ea2000c1e1900 */
[----:B0-----:R-:W-:-:S05]  /*0400*/  IMAD.WIDE R12, R3, 0x4, R6 ;  /* 0x00000004030c7825 */ /* 0x001fca00078e0206 */
[----:B------:R-:W2:Y:S01]  /*0410*/  LDG.E R7, desc[UR4][R12.64] ;  /* 0x000000040c077981 */ /* 0x000ea2000c1e1900 */
[----:B-1----:R-:W-:-:S04]  /*0420*/  IMAD.WIDE R16, R3, 0x4, R4 ;  /* 0x0000000403107825 */ /* 0x002fc800078e0204 */
[----:B------:R-:W-:Y:S01]  /*0430*/  IMAD.WIDE R4, R0, 0x4, R10 ;  /* 0x0000000400047825 */ /* 0x000fe200078e020a */
[----:B--2---:R-:W-:-:S03]  /*0440*/  IADD3 R19, PT, PT, R2, R7, RZ ;  /* 0x0000000702137210 */ /* 0x004fc60007ffe0ff */
[C---:B------:R-:W-:Y:S02]  /*0450*/  IMAD.WIDE R6, R0.reuse, 0x4, R12 ;  /* 0x0000000400067825 */ /* 0x040fe400078e020c */
[----:B------:R0:W-:Y:S04]  /*0460*/  STG.E desc[UR4][R16.64], R19 ;  /* 0x0000001310007986 */ /* 0x0001e8000c101904 */
[----:B------:R-:W2:Y:S04]  /*0470*/  LDG.E R2, desc[UR4][R4.64] ;  /* 0x0000000404027981 */ /* 0x000ea8000c1e1900 */
[----:B------:R-:W2:Y:S01]  /*0480*/  LDG.E R15, desc[UR4][R6.64] ;  /* 0x00000004060f7981 */ /* 0x000ea2000c1e1900 */
[----:B------:R-:W-:-:S04]  /*0490*/  IMAD.WIDE R8, R0, 0x4, R16 ;  /* 0x0000000400087825 */ /* 0x000fc800078e0210 */
[----:B------:R-:W-:-:S04]  /*04a0*/  IMAD.WIDE R10, R0, 0x4, R4 ;  /* 0x00000004000a7825 */ /* 0x000fc800078e0204 */
[----:B------:R-:W-:Y:S01]  /*04b0*/  IMAD.WIDE R12, R0, 0x4, R6 ;  /* 0x00000004000c7825 */ /* 0x000fe200078e0206 */
[----:B--2---:R-:W-:-:S05]  /*04c0*/  IADD3 R21, PT, PT, R2, R15, RZ ;  /* 0x0000000f02157210 */ /* 0x004fca0007ffe0ff */
[----:B------:R1:W-:Y:S04]  /*04d0*/  STG.E desc[UR4][R8.64], R21 ;  /* 0x0000001508007986 */ /* 0x0003e8000c101904 */
[----:B------:R-:W2:Y:S04]  /*04e0*/  LDG.E R2, desc[UR4][R10.64] ;  /* 0x000000040a027981 */ /* 0x000ea8000c1e1900 */
[----:B------:R-:W2:Y:S01]  /*04f0*/  LDG.E R23, desc[UR4][R12.64] ;  /* 0x000000040c177981 */ /* 0x000ea2000c1e1900 */
[----:B------:R-:W-:-:S04]  /*0500*/  IMAD.WIDE R14, R0, 0x4, R8 ;  /* 0x00000004000e7825 */ /* 0x000fc800078e0208 */
[----:B------:R-:W-:-:S04]  /*0510*/  IMAD.WIDE R4, R0, 0x4, R10 ;  /* 0x0000000400047825 */ /* 0x000fc800078e020a */
[----:B------:R-:W-:-:S04]  /*0520*/  IMAD.WIDE R6, R0, 0x4, R12 ;  /* 0x0000000400067825 */ /* 0x000fc800078e020c */
[----:B--2---:R-:W-:-:S05]  /*0530*/  IMAD.IADD R23, R2, 0x1, R23 ;  /* 0x0000000102177824 */ /* 0x004fca00078e0217 */
[----:B------:R2:W-:Y:S04]  /*0540*/  STG.E desc[UR4][R14.64], R23 ;  /* 0x000000170e007986 */ /* 0x0005e8000c101904 */
[----:B------:R-:W1:Y:S04]  /*0550*/  LDG.E R4, desc[UR4][R4.64] ;  /* 0x0000000404047981 */ /* 0x000e68000c1e1900 */
[----:B------:R-:W1:Y:S01]  /*0560*/  LDG.E R7, desc[UR4][R6.64] ;  /* 0x0000000406077981 */ /* 0x000e62000c1e1900 */
[C---:B0-----:R-:W-:Y:S01]  /*0570*/  IMAD.WIDE R16, R0.reuse, 0x4, R14 ;  /* 0x0000000400107825 */ /* 0x041fe200078e020e */
[----:B------:R-:W-:-:S04]  /*0580*/  LEA R3, R0, R3, 0x2 ;  /* 0x0000000300037211 */ /* 0x000fc800078e10ff */
[----:B------:R-:W-:Y:S02]  /*0590*/  ISETP.GE.AND P0, PT, R3, UR6, PT ;  /* 0x0000000603007c0c */ /* 0x000fe4000bf06270 */
[----:B-1----:R-:W-:-:S05]  /*05a0*/  IADD3 R9, PT, PT, R4, R7, RZ ;  /* 0x0000000704097210 */ /* 0x002fca0007ffe0ff */
[----:B------:R2:W-:Y:S06]  /*05b0*/  STG.E desc[UR4][R16.64], R9 ;  /* 0x0000000910007986 */ /* 0x0005ec000c101904 */
[----:B------:R-:W-:Y:S05]  /*05c0*/  @!P0 BRA `(.L_x_4) ;  /* 0xfffffffc00788947 */ /* 0x000fea000383ffff */
[----:B------:R-:W-:Y:S05]  /*05d0*/  EXIT ;  /* 0x000000000000794d */ /* 0x000fea0003800000 */
.L_x_5:
        /* <DEDUP_REMOVED lines=10> */
.L_x_7:


//--------------------- .nv.shared.reserved.0     --------------------------
	.section	.nv.shared.reserved.0,"aw",@nobits
	.weak		__nv_reservedSMEM_offset_0_alias
	.size		__nv_reservedSMEM_offset_0_alias, 0, 64
	.other		__nv_reservedSMEM_offset_0_alias,@"STO_CUDA_RESERVED_SHARED STV_DEFAULT"
__nv_reservedSMEM_offset_0_alias:
	.zero		0
	.zero		64


//--------------------- .nv.constant0._Z19vectorAdd_no_stridePKiS0_Pii --------------------------
	.section	.nv.constant0._Z19vectorAdd_no_stridePKiS0_Pii,"a",@progbits
	.sectionflags	@""
	.align	4
.nv.constant0._Z19vectorAdd_no_stridePKiS0_Pii:
	.zero		924


//--------------------- .nv.constant0._Z21vectorAdd_grid_stridePKiS0_Pii --------------------------
	.section	.nv.constant0._Z21vectorAdd_grid_stridePKiS0_Pii,"a",@progbits
	.sectionflags	@""
	.align	4
.nv.constant0._Z21vectorAdd_grid_stridePKiS0_Pii:
	.zero		924


//--------------------- SYMBOLS --------------------------

	.type		.nv.reservedSmem.offset0,@object
	.size		.nv.reservedSmem.offset0,0x4
